	.headerflags	@"EF_CUDA_TEXMODE_UNIFIED EF_CUDA_64BIT_ADDRESS EF_CUDA_ACCELERATORS EF_CUDA_SM90 EF_CUDA_VIRTUAL_SM(EF_CUDA_SM90)"
	.elftype	@"ET_EXEC"


//--------------------- .nv.info                  --------------------------
	.section	.nv.info,"",@"SHT_CUDA_INFO"
	.align	4


	//----- nvinfo : EIATTR_REGCOUNT
	.align		4
        /*0000*/ 	.byte	0x04, 0x2f
        /*0002*/ 	.short	(.L_1 - .L_0)
	.align		4
.L_0:
        /*0004*/ 	.word	index@(triton_poi_fused_mul_sigmoid_0)
        /*0008*/ 	.word	0x0000000c


	//----- nvinfo : EIATTR_MIN_STACK_SIZE
	.align		4
.L_1:
        /*000c*/ 	.byte	0x04, 0x12
        /*000e*/ 	.short	(.L_3 - .L_2)
	.align		4
.L_2:
        /*0010*/ 	.word	index@(triton_poi_fused_mul_sigmoid_0)
        /*0014*/ 	.word	0x00000000


	//----- nvinfo : EIATTR_FRAME_SIZE
	.align		4
.L_3:
        /*0018*/ 	.byte	0x04, 0x11
        /*001a*/ 	.short	(.L_5 - .L_4)
	.align		4
.L_4:
        /*001c*/ 	.word	index@(triton_poi_fused_mul_sigmoid_0)
        /*0020*/ 	.word	0x00000000


	//----- nvinfo : EIATTR_MIN_STACK_SIZE
	.align		4
.L_5:
        /*0024*/ 	.byte	0x04, 0x12
        /*0026*/ 	.short	(.L_7 - .L_6)
	.align		4
.L_6:
        /*0028*/ 	.word	index@(triton_poi_fused_mul_sigmoid_0)
        /*002c*/ 	.word	0x00000000
.L_7:


//--------------------- .nv.info.triton_poi_fused_mul_sigmoid_0 --------------------------
	.section	.nv.info.triton_poi_fused_mul_sigmoid_0,"",@"SHT_CUDA_INFO"
	.sectionflags	@""
	.align	4


	//----- nvinfo : EIATTR_CUDA_API_VERSION
	.align		4
        /*0000*/ 	.byte	0x04, 0x37
        /*0002*/ 	.short	(.L_9 - .L_8)
.L_8:
        /*0004*/ 	.word	0x0000007c


	//----- nvinfo : EIATTR_KPARAM_INFO
	.align		4
.L_9:
        /*0008*/ 	.byte	0x04, 0x17
        /*000a*/ 	.short	(.L_11 - .L_10)
.L_10:
        /*000c*/ 	.word	0x00000000
        /*0010*/ 	.short	0x0002
        /*0012*/ 	.short	0x0010
        /*0014*/ 	.byte	0x00, 0xf0, 0x11, 0x00


	//----- nvinfo : EIATTR_KPARAM_INFO
	.align		4
.L_11:
        /*0018*/ 	.byte	0x04, 0x17
        /*001a*/ 	.short	(.L_13 - .L_12)
.L_12:
        /*001c*/ 	.word	0x00000000
        /*0020*/ 	.short	0x0001
        /*0022*/ 	.short	0x0008
        /*0024*/ 	.byte	0x00, 0xf4, 0x21, 0x00


	//----- nvinfo : EIATTR_KPARAM_INFO
	.align		4
.L_13:
        /*0028*/ 	.byte	0x04, 0x17
        /*002a*/ 	.short	(.L_15 - .L_14)
.L_14:
        /*002c*/ 	.word	0x00000000
        /*0030*/ 	.short	0x0000
        /*0032*/ 	.short	0x0000
        /*0034*/ 	.byte	0x00, 0xf4, 0x21, 0x00


	//----- nvinfo : EIATTR_SPARSE_MMA_MASK
	.align		4
.L_15:
        /*0038*/ 	.byte	0x03, 0x50
        /*003a*/ 	.short	0x0000


	//----- nvinfo : EIATTR_MAXREG_COUNT
	.align		4
        /*003c*/ 	.byte	0x03, 0x1b
        /*003e*/ 	.short	0x00ff


	//----- nvinfo : EIATTR_EXIT_INSTR_OFFSETS
	.align		4
        /*0040*/ 	.byte	0x04, 0x1c
        /*0042*/ 	.short	(.L_17 - .L_16)


	//   ....[0]....
.L_16:
        /*0044*/ 	.word	0x00000250


	//   ....[1]....
        /*0048*/ 	.word	0x00000270


	//----- nvinfo : EIATTR_REQNTID
	.align		4
.L_17:
        /*004c*/ 	.byte	0x04, 0x10
        /*004e*/ 	.short	(.L_19 - .L_18)
.L_18:
        /*0050*/ 	.word	0x00000080
        /*0054*/ 	.word	0x00000001
        /*0058*/ 	.word	0x00000001


	//----- nvinfo : EIATTR_CBANK_PARAM_SIZE
	.align		4
.L_19:
        /*005c*/ 	.byte	0x03, 0x19
        /*005e*/ 	.short	0x0014


	//----- nvinfo : EIATTR_PARAM_CBANK
	.align		4
        /*0060*/ 	.byte	0x04, 0x0a
        /*0062*/ 	.short	(.L_21 - .L_20)
	.align		4
.L_20:
        /*0064*/ 	.word	index@(.nv.constant0.triton_poi_fused_mul_sigmoid_0)
        /*0068*/ 	.short	0x0210
        /*006a*/ 	.short	0x0014


	//----- nvinfo : EIATTR_SW_WAR
	.align		4
.L_21:
        /*006c*/ 	.byte	0x04, 0x36
        /*006e*/ 	.short	(.L_23 - .L_22)
.L_22:
        /*0070*/ 	.word	0x00000008
.L_23:


//--------------------- .nv.callgraph             --------------------------
	.section	.nv.callgraph,"",@"SHT_CUDA_CALLGRAPH"
	.align	4
	.sectionentsize	8
	.align		4
        /*0000*/ 	.word	0x00000000
	.align		4
        /*0004*/ 	.word	0xffffffff
	.align		4
        /*0008*/ 	.word	0x00000000
	.align		4
        /*000c*/ 	.word	0xfffffffe
	.align		4
        /*0010*/ 	.word	0x00000000
	.align		4
        /*0014*/ 	.word	0xfffffffd
	.align		4
        /*0018*/ 	.word	0x00000000
	.align		4
        /*001c*/ 	.word	0xfffffffc


//--------------------- .text.triton_poi_fused_mul_sigmoid_0 --------------------------
	.section	.text.triton_poi_fused_mul_sigmoid_0,"ax",@progbits
	.align	128
        .global         triton_poi_fused_mul_sigmoid_0
        .type           triton_poi_fused_mul_sigmoid_0,@function
        .size           triton_poi_fused_mul_sigmoid_0,(.L_x_1 - triton_poi_fused_mul_sigmoid_0)
        .other          triton_poi_fused_mul_sigmoid_0,@"STO_CUDA_ENTRY STV_DEFAULT"
triton_poi_fused_mul_sigmoid_0:
.text.triton_poi_fused_mul_sigmoid_0:
[----:B------:R-:W0:Y:S02]  /*0000*/  LDC R1, c[0x0][0x28] ;  /* 0x00000a00ff017b82 */ /* 0x000e240000000800 */
[----:B------:R-:W1:Y:S01]  /*0010*/  S2R R0, SR_TID.X ;  /* 0x0000000000007919 */ /* 0x000e620000002100 */
[----:B------:R-:W2:Y:S01]  /*0020*/  LDC.64 R2, c[0x0][0x210] ;  /* 0x00008400ff027b82 */ /* 0x000ea20000000a00 */
[----:B------:R-:W-:Y:S01]  /*0030*/  IMAD.MOV.U32 R6, RZ, RZ, RZ ;  /* 0x000000ffff067224 */ /* 0x000fe200078e00ff */
[----:B------:R-:W-:Y:S01]  /*0040*/  ULDC.64 UR4, c[0x0][0x208] ;  /* 0x0000820000047ab9 */ /* 0x000fe20000000a00 */
[----:B------:R-:W3:Y:S01]  /*0050*/  S2R R7, SR_CTAID.X ;  /* 0x0000000000077919 */ /* 0x000ee20000002500 */
[----:B-1----:R-:W-:-:S04]  /*0060*/  LOP3.LUT R0, R0, 0x7f, RZ, 0xc0, !PT ;  /* 0x0000007f00007812 */ /* 0x002fc800078ec0ff */
[----:B---3--:R-:W-:-:S04]  /*0070*/  LEA R7, R7, R0, 0x7 ;  /* 0x0000000007077211 */ /* 0x008fc800078e38ff */
[----:B------:R-:W-:Y:S02]  /*0080*/  SHF.R.S32.HI R0, RZ, 0x1f, R7 ;  /* 0x0000001fff007819 */ /* 0x000fe40000011407 */
[----:B------:R-:W-:Y:S02]  /*0090*/  ISETP.GE.AND P0, PT, R7, 0x80, PT ;  /* 0x000000800700780c */ /* 0x000fe40003f06270 */
[----:B------:R-:W-:-:S04]  /*00a0*/  LEA.HI R0, R0, R7, RZ, 0x5 ;  /* 0x0000000700007211 */ /* 0x000fc800078f28ff */
[C---:B------:R-:W-:Y:S02]  /*00b0*/  SHF.L.U32 R4, R0.reuse, 0x1, RZ ;  /* 0x0000000100047819 */ /* 0x040fe400000006ff */
[----:B------:R-:W-:Y:S02]  /*00c0*/  LOP3.LUT R0, R0, 0xffffffe0, RZ, 0xc0, !PT ;  /* 0xffffffe000007812 */ /* 0x000fe400078ec0ff */
[----:B------:R-:W-:-:S04]  /*00d0*/  LOP3.LUT R4, R4, 0xffffffc0, RZ, 0xc0, !PT ;  /* 0xffffffc004047812 */ /* 0x000fc800078ec0ff */
[----:B------:R-:W-:-:S04]  /*00e0*/  IADD3 R9, R4, R7, -R0 ;  /* 0x0000000704097210 */ /* 0x000fc80007ffe800 */
[----:B------:R-:W-:-:S05]  /*00f0*/  IADD3 R5, R9, 0x20, RZ ;  /* 0x0000002009057810 */ /* 0x000fca0007ffe0ff */
[----:B--2---:R-:W-:-:S05]  /*0100*/  IMAD.WIDE R4, R5, 0x4, R2 ;  /* 0x0000000405047825 */ /* 0x004fca00078e0202 */
[----:B------:R1:W2:Y:S01]  /*0110*/  @!P0 LDG.E R6, desc[UR4][R4.64] ;  /* 0x0000000404068981 */ /* 0x0002a2000c1e1900 */
[----:B------:R-:W-:Y:S01]  /*0120*/  HFMA2.MMA R0, -RZ, RZ, 0, 0 ;  /* 0x00000000ff007435 */ /* 0x000fe200000001ff */
[----:B------:R-:W-:Y:S01]  /*0130*/  IMAD.WIDE R2, R9, 0x4, R2 ;  /* 0x0000000409027825 */ /* 0x000fe200078e0202 */
[----:B-1----:R-:W1:Y:S08]  /*0140*/  LDC.64 R4, c[0x0][0x218] ;  /* 0x00008600ff047b82 */ /* 0x002e700000000a00 */
[----:B------:R3:W4:Y:S02]  /*0150*/  @!P0 LDG.E R0, desc[UR4][R2.64] ;  /* 0x0000000402008981 */ /* 0x000724000c1e1900 */
[----:B---3--:R-:W-:-:S02]  /*0160*/  IMAD.MOV.U32 R3, RZ, RZ, 0x3e800000 ;  /* 0x3e800000ff037424 */ /* 0x008fc400078e00ff */
[----:B--2---:R-:W-:-:S04]  /*0170*/  FADD R6, RZ, -R6 ;  /* 0x80000006ff067221 */ /* 0x004fc80000000000 */
[----:B------:R-:W-:-:S05]  /*0180*/  FMUL R6, R6, 1.4426950216293334961 ;  /* 0x3fb8aa3b06067820 */ /* 0x000fca0000400000 */
[----:B------:R-:W-:-:S13]  /*0190*/  FSETP.GEU.AND P1, PT, R6, -126, PT ;  /* 0xc2fc00000600780b */ /* 0x000fda0003f2e000 */
[----:B------:R-:W-:-:S04]  /*01a0*/  @!P1 FMUL R6, R6, 0.5 ;  /* 0x3f00000006069820 */ /* 0x000fc80000400000 */
[----:B------:R-:W2:Y:S02]  /*01b0*/  MUFU.EX2 R8, R6 ;  /* 0x0000000600087308 */ /* 0x000ea40000000800 */
[----:B--2---:R-:W-:-:S04]  /*01c0*/  @!P1 FMUL R8, R8, R8 ;  /* 0x0000000808089220 */ /* 0x004fc80000400000 */
[----:B------:R-:W-:-:S05]  /*01d0*/  FADD R8, R8, 1 ;  /* 0x3f80000008087421 */ /* 0x000fca0000000000 */
[----:B------:R-:W-:-:S04]  /*01e0*/  FSETP.GT.AND P1, PT, R8, 8.50705917302346158658e+37, PT ;  /* 0x7e8000000800780b */ /* 0x000fc80003f24000 */
[----:B------:R-:W-:-:S09]  /*01f0*/  FSEL R3, R3, 1, P1 ;  /* 0x3f80000003037808 */ /* 0x000fd20000800000 */
[----:B------:R-:W-:-:S06]  /*0200*/  @P1 FMUL R8, R8, 0.25 ;  /* 0x3e80000008081820 */ /* 0x000fcc0000400000 */
[----:B------:R-:W2:Y:S02]  /*0210*/  MUFU.RCP R8, R8 ;  /* 0x0000000800087308 */ /* 0x000ea40000001000 */
[----:B--2---:R-:W-:Y:S01]  /*0220*/  FMUL R9, R8, R3 ;  /* 0x0000000308097220 */ /* 0x004fe20000400000 */
[----:B-1----:R-:W-:-:S04]  /*0230*/  IMAD.WIDE R2, R7, 0x4, R4 ;  /* 0x0000000407027825 */ /* 0x002fc800078e0204 */
[----:B----4-:R-:W-:Y:S01]  /*0240*/  FMUL R9, R9, R0 ;  /* 0x0000000009097220 */ /* 0x010fe20000400000 */
[----:B------:R-:W-:Y:S06]  /*0250*/  @P0 EXIT ;  /* 0x000000000000094d */ /* 0x000fec0003800000 */
[----:B------:R-:W-:Y:S01]  /*0260*/  STG.E desc[UR4][R2.64], R9 ;  /* 0x0000000902007986 */ /* 0x000fe2000c101904 */
[----:B------:R-:W-:Y:S05]  /*0270*/  EXIT ;  /* 0x000000000000794d */ /* 0x000fea0003800000 */
.L_x_0:
[----:B------:R-:W-:-:S00]  /*0280*/  BRA `(.L_x_0) ;  /* 0xfffffffc00fc7947 */ /* 0x000fc0000383ffff */
[----:B------:R-:W-:-:S00]  /*0290*/  NOP ;  /* 0x0000000000007918 */ /* 0x000fc00000000000 */
        /* <DEDUP_REMOVED lines=14> */
.L_x_1:


//--------------------- .nv.constant0.triton_poi_fused_mul_sigmoid_0 --------------------------
	.section	.nv.constant0.triton_poi_fused_mul_sigmoid_0,"a",@progbits
	.sectionflags	@""
	.align	4
.nv.constant0.triton_poi_fused_mul_sigmoid_0:
	.zero		548
